//
// Generated by NVIDIA NVVM Compiler
//
// Compiler Build ID: CL-36424714
// Cuda compilation tools, release 13.0, V13.0.88
// Based on NVVM 20.0.0
//

.version 9.0
.target sm_100
.address_size 64

.func _ZN3cxk3actEv
(
	.param .b64 _ZN3cxk3actEv_param_0
)
;
.extern .func  (.param .b32 func_retval0) vprintf
(
	.param .b64 vprintf_param_0,
	.param .b64 vprintf_param_1
)
;
.extern .func  (.param .b64 func_retval0) malloc
(
	.param .b64 malloc_param_0
)
;
.global .align 8 .u64 _ZTV3cxk[4] = {0, 0, 0, _ZN3cxk3actEv};
.global .align 1 .b8 $str[29] = {91, 100, 101, 118, 105, 99, 101, 93, 32, 116, 104, 114, 101, 97, 100, 32, 37, 100, 32, 114, 117, 110, 110, 105, 110, 103, 58, 10};
.global .align 1 .b8 $str$1[26] = {91, 100, 101, 118, 105, 99, 101, 93, 32, 116, 104, 114, 101, 97, 100, 32, 37, 100, 32, 100, 111, 110, 101, 46, 10};
.global .align 1 .b8 $str$2[9] = {99, 97, 105, 120, 117, 107, 117, 110};
.global .align 1 .b8 $str$3[14] = {110, 97, 109, 101, 32, 105, 115, 58, 32, 37, 115, 46, 10};
.global .align 1 .b8 $str$4[12] = {97, 103, 101, 32, 105, 115, 32, 37, 100, 46, 10};
.global .align 1 .b8 $str$5[22] = {106, 117, 109, 112, 32, 114, 97, 112, 32, 98, 97, 115, 107, 101, 116, 98, 97, 108, 108, 46, 10};

.func _ZN3cxk3actEv(
	.param .b64 _ZN3cxk3actEv_param_0
)
{
	.local .align 8 .b8 	__local_depot0[8];
	.reg .b64 	%SP;
	.reg .b64 	%SPL;
	.reg .b32 	%r<8>;
	.reg .b64 	%rd<12>;

	mov.u64 	%SPL, __local_depot0;
	cvta.local.u64 	%SP, %SPL;
	ld.param.u64 	%rd1, [_ZN3cxk3actEv_param_0];
	add.u64 	%rd2, %SP, 0;
	add.u64 	%rd3, %SPL, 0;
	ld.u64 	%rd4, [%rd1+40];
	st.local.u64 	[%rd3], %rd4;
	mov.u64 	%rd5, $str$3;
	cvta.global.u64 	%rd6, %rd5;
	{ // callseq 0, 0
	.param .b64 param0;
	st.param.b64 	[param0], %rd6;
	.param .b64 param1;
	st.param.b64 	[param1], %rd2;
	.param .b32 retval0;
	call.uni (retval0), 
	vprintf, 
	(
	param0, 
	param1
	);
	ld.param.b32 	%r1, [retval0];
	} // callseq 0
	ld.u64 	%rd7, [%rd1+48];
	ld.u32 	%r3, [%rd7];
	st.local.u32 	[%rd3], %r3;
	mov.u64 	%rd8, $str$4;
	cvta.global.u64 	%rd9, %rd8;
	{ // callseq 1, 0
	.param .b64 param0;
	st.param.b64 	[param0], %rd9;
	.param .b64 param1;
	st.param.b64 	[param1], %rd2;
	.param .b32 retval0;
	call.uni (retval0), 
	vprintf, 
	(
	param0, 
	param1
	);
	ld.param.b32 	%r4, [retval0];
	} // callseq 1
	mov.u64 	%rd10, $str$5;
	cvta.global.u64 	%rd11, %rd10;
	{ // callseq 2, 0
	.param .b64 param0;
	st.param.b64 	[param0], %rd11;
	.param .b64 param1;
	st.param.b64 	[param1], 0;
	.param .b32 retval0;
	call.uni (retval0), 
	vprintf, 
	(
	param0, 
	param1
	);
	ld.param.b32 	%r6, [retval0];
	} // callseq 2
	ret;

}
	// .globl	_Z6kernelP3cxk
.visible .entry _Z6kernelP3cxk(
	.param .u64 .ptr .align 1 _Z6kernelP3cxk_param_0
)
{
	.local .align 8 .b8 	__local_depot1[8];
	.reg .b64 	%SP;
	.reg .b64 	%SPL;
	.reg .b32 	%r<10>;
	.reg .b64 	%rd<18>;

	mov.u64 	%SPL, __local_depot1;
	cvta.local.u64 	%SP, %SPL;
	ld.param.u64 	%rd1, [_Z6kernelP3cxk_param_0];
	cvta.to.global.u64 	%rd2, %rd1;
	add.u64 	%rd3, %SP, 0;
	add.u64 	%rd4, %SPL, 0;
	mov.u32 	%r1, %ntid.x;
	mov.u32 	%r2, %ctaid.x;
	mov.u32 	%r3, %tid.x;
	mad.lo.s32 	%r4, %r1, %r2, %r3;
	st.local.u32 	[%rd4], %r4;
	mov.u64 	%rd5, $str;
	cvta.global.u64 	%rd6, %rd5;
	{ // callseq 3, 0
	.param .b64 param0;
	st.param.b64 	[param0], %rd6;
	.param .b64 param1;
	st.param.b64 	[param1], %rd3;
	.param .b32 retval0;
	call.uni (retval0), 
	vprintf, 
	(
	param0, 
	param1
	);
	ld.param.b32 	%r5, [retval0];
	} // callseq 3
	{ // callseq 4, 0
	.param .b64 param0;
	st.param.b64 	[param0], 56;
	.param .b64 retval0;
	call.uni (retval0), 
	malloc, 
	(
	param0
	);
	ld.param.b64 	%rd7, [retval0];
	} // callseq 4
	mov.u64 	%rd9, _ZTV3cxk;
	cvta.global.u64 	%rd10, %rd9;
	add.s64 	%rd11, %rd10, 16;
	st.u64 	[%rd7], %rd11;
	mov.u64 	%rd12, $str$2;
	cvta.global.u64 	%rd13, %rd12;
	st.u64 	[%rd7+24], %rd13;
	mov.b32 	%r7, 25;
	st.u32 	[%rd7+32], %r7;
	ld.global.u64 	%rd14, [%rd2+40];
	st.u64 	[%rd7+40], %rd14;
	ld.global.u64 	%rd15, [%rd2+48];
	st.u64 	[%rd7+48], %rd15;
	{ // callseq 5, 0
	.param .b64 param0;
	st.param.b64 	[param0], %rd7;
	call.uni 
	_ZN3cxk3actEv, 
	(
	param0
	);
	} // callseq 5
	st.local.u32 	[%rd4], %r4;
	mov.u64 	%rd16, $str$1;
	cvta.global.u64 	%rd17, %rd16;
	{ // callseq 6, 0
	.param .b64 param0;
	st.param.b64 	[param0], %rd17;
	.param .b64 param1;
	st.param.b64 	[param1], %rd3;
	.param .b32 retval0;
	call.uni (retval0), 
	vprintf, 
	(
	param0, 
	param1
	);
	ld.param.b32 	%r8, [retval0];
	} // callseq 6
	ret;

}


// ===== COMPILED SASS (sm_100) =====

	.target	sm_100

	.elftype	@"ET_EXEC"


//--------------------- .note.nv.tkinfo           --------------------------
	.section	.note.nv.tkinfo,"",@"SHT_NOTE"
	.sectionflags	@"SHF_NOTE_NV_TKINFO"
	.tkinfo
        /*0018*/ 	.word	0x00000002
        /*0030*/ 	.string	""
        /*0030*/ 	.string	"ptxas"
        /*0030*/ 	.string	"Cuda compilation tools, release 13.0, V13.0.88"
        /*0030*/ 	.string	"Build cuda_13.0.r13.0/compiler.36424714_0"
        /*0030*/ 	.string	"-arch sm_100 -m 64 "



//--------------------- .note.nv.cuinfo           --------------------------
	.section	.note.nv.cuinfo,"",@"SHT_NOTE"
	.sectionflags	@"SHF_NOTE_NV_CUINFO"
        /*0018*/ 	.short	0x0002
        /*001a*/ 	.short	0x0064
        /*001c*/ 	.short	0x0082
	.zero		2


//--------------------- .nv.info                  --------------------------
	.section	.nv.info,"",@"SHT_CUDA_INFO"
	.align	4


	//----- nvinfo : EIATTR_REGCOUNT
	.align		4
        /*0000*/ 	.byte	0x04, 0x2f
        /*0002*/ 	.short	(.L_8 - .L_7)
	.align		4
.L_7:
        /*0004*/ 	.word	index@(_Z6kernelP3cxk)
        /*0008*/ 	.word	0x0000001c


	//----- nvinfo : EIATTR_FRAME_SIZE
	.align		4
.L_8:
        /*000c*/ 	.byte	0x04, 0x11
        /*000e*/ 	.short	(.L_10 - .L_9)
	.align		4
.L_9:
        /*0010*/ 	.word	index@($_Z6kernelP3cxk$_ZN3cxk3actEv)
        /*0014*/ 	.word	0x00000038


	//----- nvinfo : EIATTR_FRAME_SIZE
	.align		4
.L_10:
        /*0018*/ 	.byte	0x04, 0x11
        /*001a*/ 	.short	(.L_12 - .L_11)
	.align		4
.L_11:
        /*001c*/ 	.word	index@(_Z6kernelP3cxk)
        /*0020*/ 	.word	0x00000038


	//----- nvinfo : EIATTR_MIN_STACK_SIZE
	.align		4
.L_12:
        /*0024*/ 	.byte	0x04, 0x12
        /*0026*/ 	.short	(.L_14 - .L_13)
	.align		4
.L_13:
        /*0028*/ 	.word	index@(_Z6kernelP3cxk)
        /*002c*/ 	.word	0x00000038
.L_14:


//--------------------- .nv.compat                --------------------------
	.section	.nv.compat,"",@"SHT_CUDA_COMPAT_INFO"
	.align	4
        /*0000*/ 	.byte	0x02, 0x09, 0x00, 0x00, 0x02, 0x02, 0x01, 0x00, 0x02, 0x05, 0x05, 0x00, 0x03, 0x07, 0x01, 0x01
        /*0010*/ 	.byte	0x02, 0x03, 0x00, 0x00, 0x02, 0x06, 0x01, 0x00, 0x04, 0x0b, 0x08, 0x00, 0x09, 0x00, 0x00, 0x00
        /*0020*/ 	.byte	0x00, 0x00, 0x00, 0x00


//--------------------- .nv.info._Z6kernelP3cxk   --------------------------
	.section	.nv.info._Z6kernelP3cxk,"",@"SHT_CUDA_INFO"
	.sectionflags	@""
	.align	4


	//----- nvinfo : EIATTR_CUDA_API_VERSION
	.align		4
        /*0000*/ 	.byte	0x04, 0x37
        /*0002*/ 	.short	(.L_16 - .L_15)
.L_15:
        /*0004*/ 	.word	0x00000082


	//----- nvinfo : EIATTR_KPARAM_INFO
	.align		4
.L_16:
        /*0008*/ 	.byte	0x04, 0x17
        /*000a*/ 	.short	(.L_18 - .L_17)
.L_17:
        /*000c*/ 	.word	0x00000000
        /*0010*/ 	.short	0x0000
        /*0012*/ 	.short	0x0000
        /*0014*/ 	.byte	0x00, 0xf5, 0x21, 0x00


	//----- nvinfo : EIATTR_SPARSE_MMA_MASK
	.align		4
.L_18:
        /*0018*/ 	.byte	0x03, 0x50
        /*001a*/ 	.short	0x0000


	//----- nvinfo : EIATTR_MAXREG_COUNT
	.align		4
        /*001c*/ 	.byte	0x03, 0x1b
        /*001e*/ 	.short	0x00ff


	//----- nvinfo : EIATTR_EXTERNS
	.align		4
        /*0020*/ 	.byte	0x04, 0x0f
        /*0022*/ 	.short	(.L_20 - .L_19)


	//   ....[0]....
	.align		4
.L_19:
        /*0024*/ 	.word	index@(vprintf)


	//   ....[1]....
	.align		4
        /*0028*/ 	.word	index@(malloc)


	//----- nvinfo : EIATTR_MERCURY_ISA_VERSION
	.align		4
.L_20:
        /*002c*/ 	.byte	0x03, 0x5f
        /*002e*/ 	.short	0x0101


	//----- nvinfo : EIATTR_VRC_CTA_INIT_COUNT
	.align		4
        /*0030*/ 	.byte	0x02, 0x4a
	.zero		1
	.zero		1


	//----- nvinfo : EIATTR_SYSCALL_OFFSETS
	.align		4
        /*0034*/ 	.byte	0x04, 0x46
        /*0036*/ 	.short	(.L_22 - .L_21)


	//   ....[0]....
.L_21:
        /*0038*/ 	.word	0x00000130


	//   ....[1]....
        /*003c*/ 	.word	0x000001a0


	//   ....[2]....
        /*0040*/ 	.word	0x000003f0


	//   ....[3]....
        /*0044*/ 	.word	0x00000600


	//   ....[4]....
        /*0048*/ 	.word	0x00000710


	//   ....[5]....
        /*004c*/ 	.word	0x000007c0


	//----- nvinfo : EIATTR_EXIT_INSTR_OFFSETS
	.align		4
.L_22:
        /*0050*/ 	.byte	0x04, 0x1c
        /*0052*/ 	.short	(.L_24 - .L_23)


	//   ....[0]....
.L_23:
        /*0054*/ 	.word	0x00000400


	//----- nvinfo : EIATTR_CRS_STACK_SIZE
	.align		4
.L_24:
        /*0058*/ 	.byte	0x04, 0x1e
        /*005a*/ 	.short	(.L_26 - .L_25)
.L_25:
        /*005c*/ 	.word	0x00000000


	//----- nvinfo : EIATTR_CBANK_PARAM_SIZE
	.align		4
.L_26:
        /*0060*/ 	.byte	0x03, 0x19
        /*0062*/ 	.short	0x0008


	//----- nvinfo : EIATTR_PARAM_CBANK
	.align		4
        /*0064*/ 	.byte	0x04, 0x0a
        /*0066*/ 	.short	(.L_28 - .L_27)
	.align		4
.L_27:
        /*0068*/ 	.word	index@(.nv.constant0._Z6kernelP3cxk)
        /*006c*/ 	.short	0x0380
        /*006e*/ 	.short	0x0008


	//----- nvinfo : EIATTR_SW_WAR
	.align		4
.L_28:
        /*0070*/ 	.byte	0x04, 0x36
        /*0072*/ 	.short	(.L_30 - .L_29)
.L_29:
        /*0074*/ 	.word	0x00000008
.L_30:


//--------------------- .nv.callgraph             --------------------------
	.section	.nv.callgraph,"",@"SHT_CUDA_CALLGRAPH"
	.align	4
	.sectionentsize	8
	.align		4
        /*0000*/ 	.word	0x00000000
	.align		4
        /*0004*/ 	.word	0xffffffff
	.align		4
        /*0008*/ 	.word	index@(_Z6kernelP3cxk)
	.align		4
        /*000c*/ 	.word	index@(vprintf)
	.align		4
        /*0010*/ 	.word	index@(_Z6kernelP3cxk)
	.align		4
        /*0014*/ 	.word	index@(malloc)
	.align		4
        /*0018*/ 	.word	0x00000000
	.align		4
        /*001c*/ 	.word	0xfffffffe
	.align		4
        /*0020*/ 	.word	0x00000000
	.align		4
        /*0024*/ 	.word	0xfffffffd
	.align		4
        /*0028*/ 	.word	0x00000000
	.align		4
        /*002c*/ 	.word	0xfffffffc


//--------------------- .nv.constant4             --------------------------
	.section	.nv.constant4,"a",@progbits
	.align	8
	.align		8
.nv.constant4:
        /*0000*/ 	.dword	vprintf
	.align		8
        /*0008*/ 	.dword	malloc
	.align		8
        /*0010*/ 	.dword	_ZTV3cxk
	.align		8
        /*0018*/ 	.dword	$str
	.align		8
        /*0020*/ 	.dword	$str$1
	.align		8
        /*0028*/ 	.dword	$str$2
	.align		8
        /*0030*/ 	.dword	$str$3
	.align		8
        /*0038*/ 	.dword	$str$4
	.align		8
        /*0040*/ 	.dword	$str$5


//--------------------- .text._Z6kernelP3cxk      --------------------------
	.section	.text._Z6kernelP3cxk,"ax",@progbits
	.align	128
        .global         _Z6kernelP3cxk
        .type           _Z6kernelP3cxk,@function
        .size           _Z6kernelP3cxk,(.L_x_7 - _Z6kernelP3cxk)
        .other          _Z6kernelP3cxk,@"STO_CUDA_ENTRY STV_DEFAULT"
_Z6kernelP3cxk:
.text._Z6kernelP3cxk:
[----:B------:R-:W0:Y:S01]  /*0000*/  LDC R1, c[0x0][0x37c] ;  /* 0x0000df00ff017b82 */ /* 0x000e220000000800 */
[----:B------:R-:W1:Y:S01]  /*0010*/  S2R R18, SR_CTAID.X ;  /* 0x0000000000127919 */ /* 0x000e620000002500 */
[----:B------:R-:W2:Y:S01]  /*0020*/  LDCU UR5, c[0x0][0x2fc] ;  /* 0x00005f80ff0577ac */ /* 0x000ea20008000800 */
[----:B0-----:R-:W-:Y:S01]  /*0030*/  VIADD R1, R1, 0xfffffff8 ;  /* 0xfffffff801017836 */ /* 0x001fe20000000000 */
[----:B------:R-:W-:Y:S01]  /*0040*/  MOV R17, 0x0 ;  /* 0x0000000000117802 */ /* 0x000fe20000000f00 */
[----:B------:R-:W1:Y:S01]  /*0050*/  S2R R3, SR_TID.X ;  /* 0x0000000000037919 */ /* 0x000e620000002100 */
[----:B------:R-:W1:Y:S02]  /*0060*/  LDCU UR6, c[0x0][0x360] ;  /* 0x00006c00ff0677ac */ /* 0x000e640008000800 */
[----:B------:R0:W3:Y:S01]  /*0070*/  LDC.64 R8, c[0x4][R17] ;  /* 0x0100000011087b82 */ /* 0x0000e20000000a00 */
[----:B------:R-:W4:Y:S02]  /*0080*/  LDCU UR4, c[0x0][0x2f8] ;  /* 0x00005f00ff0477ac */ /* 0x000f240008000800 */
[----:B----4-:R-:W-:-:S04]  /*0090*/  IADD3 R16, P0, PT, R1, UR4, RZ ;  /* 0x0000000401107c10 */ /* 0x010fc8000ff1e0ff */
[----:B------:R-:W-:Y:S01]  /*00a0*/  MOV R6, R16 ;  /* 0x0000001000067202 */ /* 0x000fe20000000f00 */
[----:B--2---:R-:W-:Y:S02]  /*00b0*/  IMAD.X R2, RZ, RZ, UR5, P0 ;  /* 0x00000005ff027e24 */ /* 0x004fe400080e06ff */
[----:B-1----:R-:W-:Y:S01]  /*00c0*/  IMAD R18, R18, UR6, R3 ;  /* 0x0000000612127c24 */ /* 0x002fe2000f8e0203 */
[----:B------:R-:W1:Y:S01]  /*00d0*/  LDCU.64 UR6, c[0x4][0x18] ;  /* 0x01000300ff0677ac */ /* 0x000e620008000a00 */
[----:B------:R-:W-:-:S03]  /*00e0*/  IMAD.MOV.U32 R7, RZ, RZ, R2 ;  /* 0x000000ffff077224 */ /* 0x000fc600078e0002 */
[----:B------:R0:W-:Y:S01]  /*00f0*/  STL [R1], R18 ;  /* 0x0000001201007387 */ /* 0x0001e20000100800 */
[----:B-1----:R-:W-:Y:S02]  /*0100*/  IMAD.U32 R4, RZ, RZ, UR6 ;  /* 0x00000006ff047e24 */ /* 0x002fe4000f8e00ff */
[----:B0--3--:R-:W-:-:S07]  /*0110*/  IMAD.U32 R5, RZ, RZ, UR7 ;  /* 0x00000007ff057e24 */ /* 0x009fce000f8e00ff */
[----:B------:R-:W-:-:S07]  /*0120*/  LEPC R20, `(.L_x_0) ;  /* 0x000000001014794e */ /* 0x000fce0000000000 */
[----:B------:R-:W-:Y:S05]  /*0130*/  CALL.ABS.NOINC R8 ;  /* 0x0000000008007343 */ /* 0x000fea0003c00000 */
.L_x_0:
[----:B------:R-:W-:Y:S01]  /*0140*/  MOV R0, 0x8 ;  /* 0x0000000800007802 */ /* 0x000fe20000000f00 */
[----:B------:R-:W0:Y:S01]  /*0150*/  LDC.64 R22, c[0x0][0x358] ;  /* 0x0000d600ff167b82 */ /* 0x000e220000000a00 */
[----:B------:R-:W-:Y:S02]  /*0160*/  IMAD.MOV.U32 R4, RZ, RZ, 0x38 ;  /* 0x00000038ff047424 */ /* 0x000fe400078e00ff */
[----:B------:R-:W-:-:S05]  /*0170*/  IMAD.MOV.U32 R5, RZ, RZ, RZ ;  /* 0x000000ffff057224 */ /* 0x000fca00078e00ff */
[----:B------:R1:W2:Y:S02]  /*0180*/  LDC.64 R6, c[0x4][R0] ;  /* 0x0100000000067b82 */ /* 0x0002a40000000a00 */
[----:B------:R-:W-:-:S07]  /*0190*/  LEPC R20, `(.L_x_1) ;  /* 0x000000001014794e */ /* 0x000fce0000000000 */
[----:B012---:R-:W-:Y:S05]  /*01a0*/  CALL.ABS.NOINC R6 ;  /* 0x0000000006007343 */ /* 0x007fea0003c00000 */
.L_x_1:
[----:B------:R-:W0:Y:S01]  /*01b0*/  LDCU.64 UR4, c[0x4][0x10] ;  /* 0x01000200ff0477ac */ /* 0x000e220008000a00 */
[----:B------:R-:W1:Y:S01]  /*01c0*/  LDC.64 R14, c[0x4][0x28] ;  /* 0x01000a00ff0e7b82 */ /* 0x000e620000000a00 */
[C---:B------:R-:W-:Y:S01]  /*01d0*/  R2UR UR10, R22.reuse ;  /* 0x00000000160a72ca */ /* 0x040fe200000e0000 */
[----:B------:R-:W-:Y:S01]  /*01e0*/  HFMA2 R3, -RZ, RZ, 0, 1.490116119384765625e-06 ;  /* 0x00000019ff037431 */ /* 0x000fe200000001ff */
[C---:B------:R-:W-:Y:S02]  /*01f0*/  R2UR UR11, R23.reuse ;  /* 0x00000000170b72ca */ /* 0x040fe400000e0000 */
[C---:B------:R-:W-:Y:S02]  /*0200*/  R2UR UR6, R22.reuse ;  /* 0x00000000160672ca */ /* 0x040fe400000e0000 */
[----:B------:R-:W-:Y:S01]  /*0210*/  R2UR UR7, R23 ;  /* 0x00000000170772ca */ /* 0x000fe200000e0000 */
[----:B------:R-:W2:Y:S01]  /*0220*/  LDC.64 R10, c[0x0][0x380] ;  /* 0x0000e000ff0a7b82 */ /* 0x000ea20000000a00 */
[----:B------:R-:W-:-:S02]  /*0230*/  R2UR UR8, R22 ;  /* 0x00000000160872ca */ /* 0x000fc400000e0000 */
[C---:B------:R-:W-:Y:S02]  /*0240*/  R2UR UR9, R23.reuse ;  /* 0x00000000170972ca */ /* 0x040fe400000e0000 */
[----:B------:R-:W-:Y:S02]  /*0250*/  R2UR UR12, R22 ;  /* 0x00000000160c72ca */ /* 0x000fe400000e0000 */
[----:B------:R-:W-:Y:S01]  /*0260*/  R2UR UR13, R23 ;  /* 0x00000000170d72ca */ /* 0x000fe200000e0000 */
[----:B------:R3:W-:Y:S01]  /*0270*/  ST.E desc[UR10][R4.64+0x20], R3 ;  /* 0x0000200304007985 */ /* 0x0007e2000c10190a */
[----:B0-----:R-:W-:-:S04]  /*0280*/  UIADD3 UR4, UP0, UPT, UR4, 0x10, URZ ;  /* 0x0000001004047890 */ /* 0x001fc8000ff1e0ff */
[----:B------:R-:W-:Y:S02]  /*0290*/  UIADD3.X UR5, UPT, UPT, URZ, UR5, URZ, UP0, !UPT ;  /* 0x00000005ff057290 */ /* 0x000fe400087fe4ff */
[----:B------:R-:W-:Y:S01]  /*02a0*/  IMAD.U32 R12, RZ, RZ, UR4 ;  /* 0x00000004ff0c7e24 */ /* 0x000fe2000f8e00ff */
[----:B-1----:R3:W-:Y:S03]  /*02b0*/  ST.E.64 desc[UR8][R4.64+0x18], R14 ;  /* 0x0000180e04007985 */ /* 0x0027e6000c101b08 */
[----:B------:R-:W-:-:S05]  /*02c0*/  IMAD.U32 R13, RZ, RZ, UR5 ;  /* 0x00000005ff0d7e24 */ /* 0x000fca000f8e00ff */
[----:B------:R3:W-:Y:S04]  /*02d0*/  ST.E.64 desc[UR6][R4.64], R12 ;  /* 0x0000000c04007985 */ /* 0x0007e8000c101b06 */
[----:B--2---:R-:W2:Y:S01]  /*02e0*/  LDG.E.64 R6, desc[UR12][R10.64+0x28] ;  /* 0x0000280c0a067981 */ /* 0x004ea2000c1e1b00 */
[----:B------:R-:W-:Y:S02]  /*02f0*/  R2UR UR4, R22 ;  /* 0x00000000160472ca */ /* 0x000fe400000e0000 */
[----:B------:R-:W-:-:S13]  /*0300*/  R2UR UR5, R23 ;  /* 0x00000000170572ca */ /* 0x000fda00000e0000 */
[----:B--2---:R3:W-:Y:S04]  /*0310*/  ST.E.64 desc[UR4][R4.64+0x28], R6 ;  /* 0x0000280604007985 */ /* 0x0047e8000c101b04 */
[----:B------:R-:W2:Y:S01]  /*0320*/  LDG.E.64 R8, desc[UR6][R10.64+0x30] ;  /* 0x000030060a087981 */ /* 0x000ea2000c1e1b00 */
[----:B------:R-:W-:Y:S01]  /*0330*/  MOV R20, 0x370 ;  /* 0x0000037000147802 */ /* 0x000fe20000000f00 */
[----:B------:R-:W-:Y:S02]  /*0340*/  IMAD.MOV.U32 R21, RZ, RZ, 0x0 ;  /* 0x00000000ff157424 */ /* 0x000fe400078e00ff */
[----:B--2---:R3:W-:Y:S05]  /*0350*/  ST.E.64 desc[UR4][R4.64+0x30], R8 ;  /* 0x0000300804007985 */ /* 0x0047ea000c101b04 */
[----:B---3--:R-:W-:Y:S05]  /*0360*/  CALL.REL.NOINC `($_Z6kernelP3cxk$_ZN3cxk3actEv) ;  /* 0x0000000000287944 */ /* 0x008fea0003c00000 */
[----:B------:R0:W-:Y:S01]  /*0370*/  STL [R1], R18 ;  /* 0x0000001201007387 */ /* 0x0001e20000100800 */
[----:B------:R0:W1:Y:S01]  /*0380*/  LDC.64 R8, c[0x4][R17] ;  /* 0x0100000011087b82 */ /* 0x0000620000000a00 */
[----:B------:R-:W2:Y:S01]  /*0390*/  LDCU.64 UR4, c[0x4][0x20] ;  /* 0x01000400ff0477ac */ /* 0x000ea20008000a00 */
[----:B------:R-:W-:Y:S02]  /*03a0*/  IMAD.MOV.U32 R6, RZ, RZ, R16 ;  /* 0x000000ffff067224 */ /* 0x000fe400078e0010 */
[----:B------:R-:W-:Y:S01]  /*03b0*/  IMAD.MOV.U32 R7, RZ, RZ, R2 ;  /* 0x000000ffff077224 */ /* 0x000fe200078e0002 */
[----:B--2---:R-:W-:Y:S01]  /*03c0*/  MOV R4, UR4 ;  /* 0x0000000400047c02 */ /* 0x004fe20008000f00 */
[----:B0-----:R-:W-:-:S07]  /*03d0*/  IMAD.U32 R5, RZ, RZ, UR5 ;  /* 0x00000005ff057e24 */ /* 0x001fce000f8e00ff */
[----:B------:R-:W-:-:S07]  /*03e0*/  LEPC R20, `(.L_x_2) ;  /* 0x000000001014794e */ /* 0x000fce0000000000 */
[----:B-1----:R-:W-:Y:S05]  /*03f0*/  CALL.ABS.NOINC R8 ;  /* 0x0000000008007343 */ /* 0x002fea0003c00000 */
.L_x_2:
[----:B------:R-:W-:Y:S05]  /*0400*/  EXIT ;  /* 0x000000000000794d */ /* 0x000fea0003800000 */
        .type           $_Z6kernelP3cxk$_ZN3cxk3actEv,@function
        .size           $_Z6kernelP3cxk$_ZN3cxk3actEv,(.L_x_7 - $_Z6kernelP3cxk$_ZN3cxk3actEv)
$_Z6kernelP3cxk$_ZN3cxk3actEv:
[----:B------:R-:W-:-:S05]  /*0410*/  IADD3 R1, PT, PT, R1, -0x30, RZ ;  /* 0xffffffd001017810 */ /* 0x000fca0007ffe0ff */
[----:B------:R-:W-:Y:S04]  /*0420*/  STL [R1+0x28], R25 ;  /* 0x0000281901007387 */ /* 0x000fe80000100800 */
[----:B------:R-:W-:Y:S04]  /*0430*/  STL [R1+0x24], R24 ;  /* 0x0000241801007387 */ /* 0x000fe80000100800 */
[----:B------:R-:W-:Y:S04]  /*0440*/  STL [R1+0x20], R23 ;  /* 0x0000201701007387 */ /* 0x000fe80000100800 */
[----:B------:R-:W-:Y:S04]  /*0450*/  STL [R1+0x1c], R22 ;  /* 0x00001c1601007387 */ /* 0x000fe80000100800 */
[----:B------:R-:W-:Y:S04]  /*0460*/  STL [R1+0x18], R19 ;  /* 0x0000181301007387 */ /* 0x000fe80000100800 */
[----:B------:R-:W-:Y:S04]  /*0470*/  STL [R1+0x14], R18 ;  /* 0x0000141201007387 */ /* 0x000fe80000100800 */
[----:B------:R-:W-:Y:S04]  /*0480*/  STL [R1+0x8], R2 ;  /* 0x0000080201007387 */ /* 0x000fe80000100800 */
[----:B------:R0:W-:Y:S04]  /*0490*/  STL [R1+0x10], R17 ;  /* 0x0000101101007387 */ /* 0x0001e80000100800 */
[----:B------:R1:W-:Y:S01]  /*04a0*/  STL [R1+0xc], R16 ;  /* 0x00000c1001007387 */ /* 0x0003e20000100800 */
[----:B0-----:R-:W-:-:S02]  /*04b0*/  IMAD.MOV.U32 R17, RZ, RZ, R5 ;  /* 0x000000ffff117224 */ /* 0x001fc400078e0005 */
[----:B-1----:R-:W-:Y:S01]  /*04c0*/  IMAD.MOV.U32 R16, RZ, RZ, R4 ;  /* 0x000000ffff107224 */ /* 0x002fe200078e0004 */
[----:B------:R-:W0:Y:S01]  /*04d0*/  LDC.64 R24, c[0x0][0x358] ;  /* 0x0000d600ff187b82 */ /* 0x000e220000000a00 */
[----:B------:R-:W-:Y:S01]  /*04e0*/  MOV R18, 0x0 ;  /* 0x0000000000127802 */ /* 0x000fe20000000f00 */
[----:B------:R-:W1:Y:S01]  /*04f0*/  LDCU.64 UR6, c[0x4][0x30] ;  /* 0x01000600ff0677ac */ /* 0x000e620008000a00 */
[----:B0-----:R-:W-:Y:S02]  /*0500*/  R2UR UR4, R24 ;  /* 0x00000000180472ca */ /* 0x001fe400000e0000 */
[----:B------:R-:W-:-:S13]  /*0510*/  R2UR UR5, R25 ;  /* 0x00000000190572ca */ /* 0x000fda00000e0000 */
[----:B------:R-:W2:Y:S01]  /*0520*/  LD.E.64 R2, desc[UR4][R16.64+0x28] ;  /* 0x0000280410027980 */ /* 0x000ea2000c101b00 */
[----:B------:R-:W0:Y:S01]  /*0530*/  LDCU UR4, c[0x0][0x2f8] ;  /* 0x00005f00ff0477ac */ /* 0x000e220008000800 */
[----:B------:R3:W4:Y:S01]  /*0540*/  LDC.64 R8, c[0x4][R18] ;  /* 0x0100000012087b82 */ /* 0x0007220000000a00 */
[----:B-1----:R-:W-:Y:S01]  /*0550*/  MOV R4, UR6 ;  /* 0x0000000600047c02 */ /* 0x002fe20008000f00 */
[----:B------:R-:W-:Y:S01]  /*0560*/  IMAD.U32 R5, RZ, RZ, UR7 ;  /* 0x00000007ff057e24 */ /* 0x000fe2000f8e00ff */
[----:B------:R-:W1:Y:S01]  /*0570*/  LDCU UR5, c[0x0][0x2fc] ;  /* 0x00005f80ff0577ac */ /* 0x000e620008000800 */
[----:B0-----:R-:W-:-:S05]  /*0580*/  IADD3 R19, P0, PT, R1, UR4, RZ ;  /* 0x0000000401137c10 */ /* 0x001fca000ff1e0ff */
[----:B-1----:R-:W-:Y:S02]  /*0590*/  IMAD.X R22, RZ, RZ, UR5, P0 ;  /* 0x00000005ff167e24 */ /* 0x002fe400080e06ff */
[----:B------:R-:W-:Y:S02]  /*05a0*/  IMAD.MOV.U32 R6, RZ, RZ, R19 ;  /* 0x000000ffff067224 */ /* 0x000fe400078e0013 */
[----:B------:R-:W-:Y:S01]  /*05b0*/  IMAD.MOV.U32 R7, RZ, RZ, R22 ;  /* 0x000000ffff077224 */ /* 0x000fe200078e0016 */
[----:B--2---:R0:W-:Y:S02]  /*05c0*/  STL.64 [R1], R2 ;  /* 0x0000000201007387 */ /* 0x0041e40000100a00 */
[----:B0-----:R-:W-:Y:S01]  /*05d0*/  MOV R2, R20 ;  /* 0x0000001400027202 */ /* 0x001fe20000000f00 */
[----:B---34-:R-:W-:-:S07]  /*05e0*/  IMAD.MOV.U32 R23, RZ, RZ, R21 ;  /* 0x000000ffff177224 */ /* 0x018fce00078e0015 */
[----:B------:R-:W-:-:S07]  /*05f0*/  LEPC R20, `(.L_x_3) ;  /* 0x000000001014794e */ /* 0x000fce0000000000 */
[----:B------:R-:W-:Y:S05]  /*0600*/  CALL.ABS.NOINC R8 ;  /* 0x0000000008007343 */ /* 0x000fea0003c00000 */
.L_x_3:
[----:B------:R-:W-:Y:S01]  /*0610*/  R2UR UR4, R24 ;  /* 0x00000000180472ca */ /* 0x000fe200000e0000 */
[----:B------:R-:W-:Y:S01]  /*0620*/  IMAD.MOV.U32 R20, RZ, RZ, R2 ;  /* 0x000000ffff147224 */ /* 0x000fe200078e0002 */
[----:B------:R-:W-:Y:S01]  /*0630*/  R2UR UR5, R25 ;  /* 0x00000000190572ca */ /* 0x000fe200000e0000 */
[----:B------:R-:W-:-:S12]  /*0640*/  IMAD.MOV.U32 R21, RZ, RZ, R23 ;  /* 0x000000ffff157224 */ /* 0x000fd800078e0017 */
[----:B------:R-:W2:Y:S04]  /*0650*/  LD.E.64 R16, desc[UR4][R16.64+0x30] ;  /* 0x0000300410107980 */ /* 0x000ea8000c101b00 */
[----:B--2---:R-:W2:Y:S01]  /*0660*/  LD.E R0, desc[UR4][R16.64] ;  /* 0x0000000410007980 */ /* 0x004ea2000c101900 */
[----:B------:R0:W1:Y:S01]  /*0670*/  LDC.64 R2, c[0x4][R18] ;  /* 0x0100000012027b82 */ /* 0x0000620000000a00 */
[----:B------:R-:W3:Y:S01]  /*0680*/  LDCU.64 UR4, c[0x4][0x38] ;  /* 0x01000700ff0477ac */ /* 0x000ee20008000a00 */
[----:B------:R-:W-:Y:S02]  /*0690*/  IMAD.MOV.U32 R6, RZ, RZ, R19 ;  /* 0x000000ffff067224 */ /* 0x000fe400078e0013 */
[----:B------:R-:W-:Y:S01]  /*06a0*/  IMAD.MOV.U32 R7, RZ, RZ, R22 ;  /* 0x000000ffff077224 */ /* 0x000fe200078e0016 */
[----:B---3--:R-:W-:Y:S01]  /*06b0*/  MOV R4, UR4 ;  /* 0x0000000400047c02 */ /* 0x008fe20008000f00 */
[----:B------:R-:W-:Y:S01]  /*06c0*/  IMAD.U32 R5, RZ, RZ, UR5 ;  /* 0x00000005ff057e24 */ /* 0x000fe2000f8e00ff */
[----:B--2---:R0:W-:Y:S01]  /*06d0*/  STL [R1], R0 ;  /* 0x0000000001007387 */ /* 0x0041e20000100800 */
[----:B------:R-:W-:Y:S01]  /*06e0*/  MOV R16, R20 ;  /* 0x0000001400107202 */ /* 0x000fe20000000f00 */
[----:B-1----:R-:W-:-:S07]  /*06f0*/  IMAD.MOV.U32 R17, RZ, RZ, R21 ;  /* 0x000000ffff117224 */ /* 0x002fce00078e0015 */
[----:B------:R-:W-:-:S07]  /*0700*/  LEPC R20, `(.L_x_4) ;  /* 0x000000001014794e */ /* 0x000fce0000000000 */
[----:B0-----:R-:W-:Y:S05]  /*0710*/  CALL.ABS.NOINC R2 ;  /* 0x0000000002007343 */ /* 0x001fea0003c00000 */
.L_x_4:
[----:B------:R-:W0:Y:S01]  /*0720*/  LDC.64 R18, c[0x4][R18] ;  /* 0x0100000012127b82 */ /* 0x000e220000000a00 */
[----:B------:R-:W1:Y:S01]  /*0730*/  LDCU.64 UR4, c[0x4][0x40] ;  /* 0x01000800ff0477ac */ /* 0x000e620008000a00 */
[----:B------:R-:W-:Y:S01]  /*0740*/  IMAD.MOV.U32 R20, RZ, RZ, R16 ;  /* 0x000000ffff147224 */ /* 0x000fe200078e0010 */
[----:B------:R-:W-:Y:S01]  /*0750*/  CS2R R6, SRZ ;  /* 0x0000000000067805 */ /* 0x000fe2000001ff00 */
[----:B------:R-:W-:Y:S01]  /*0760*/  IMAD.MOV.U32 R21, RZ, RZ, R17 ;  /* 0x000000ffff157224 */ /* 0x000fe200078e0011 */
[----:B-1----:R-:W-:Y:S01]  /*0770*/  MOV R4, UR4 ;  /* 0x0000000400047c02 */ /* 0x002fe20008000f00 */
[----:B------:R-:W-:Y:S02]  /*0780*/  IMAD.U32 R5, RZ, RZ, UR5 ;  /* 0x00000005ff057e24 */ /* 0x000fe4000f8e00ff */
[----:B------:R-:W-:Y:S02]  /*0790*/  IMAD.MOV.U32 R2, RZ, RZ, R20 ;  /* 0x000000ffff027224 */ /* 0x000fe400078e0014 */
[----:B------:R-:W-:-:S07]  /*07a0*/  IMAD.MOV.U32 R16, RZ, RZ, R21 ;  /* 0x000000ffff107224 */ /* 0x000fce00078e0015 */
[----:B------:R-:W-:-:S07]  /*07b0*/  LEPC R20, `(.L_x_5) ;  /* 0x000000001014794e */ /* 0x000fce0000000000 */
[----:B0-----:R-:W-:Y:S05]  /*07c0*/  CALL.ABS.NOINC R18 ;  /* 0x0000000012007343 */ /* 0x001fea0003c00000 */
.L_x_5:
[----:B------:R-:W-:Y:S01]  /*07d0*/  MOV R20, R2 ;  /* 0x0000000200147202 */ /* 0x000fe20000000f00 */
[----:B------:R-:W-:Y:S01]  /*07e0*/  IMAD.MOV.U32 R21, RZ, RZ, R16 ;  /* 0x000000ffff157224 */ /* 0x000fe200078e0010 */
[----:B------:R-:W2:Y:S04]  /*07f0*/  LDL R2, [R1+0x8] ;  /* 0x0000080001027983 */ /* 0x000ea80000100800 */
[----:B------:R-:W2:Y:S04]  /*0800*/  LDL R16, [R1+0xc] ;  /* 0x00000c0001107983 */ /* 0x000ea80000100800 */
[----:B------:R-:W2:Y:S04]  /*0810*/  LDL R17, [R1+0x10] ;  /* 0x0000100001117983 */ /* 0x000ea80000100800 */
[----:B------:R-:W2:Y:S04]  /*0820*/  LDL R18, [R1+0x14] ;  /* 0x0000140001127983 */ /* 0x000ea80000100800 */
[----:B------:R-:W2:Y:S04]  /*0830*/  LDL R19, [R1+0x18] ;  /* 0x0000180001137983 */ /* 0x000ea80000100800 */
[----:B------:R-:W2:Y:S04]  /*0840*/  LDL R22, [R1+0x1c] ;  /* 0x00001c0001167983 */ /* 0x000ea80000100800 */
[----:B------:R-:W2:Y:S04]  /*0850*/  LDL R23, [R1+0x20] ;  /* 0x0000200001177983 */ /* 0x000ea80000100800 */
[----:B------:R-:W2:Y:S04]  /*0860*/  LDL R24, [R1+0x24] ;  /* 0x0000240001187983 */ /* 0x000ea80000100800 */
[----:B------:R0:W2:Y:S02]  /*0870*/  LDL R25, [R1+0x28] ;  /* 0x0000280001197983 */ /* 0x0000a40000100800 */
[----:B0-----:R-:W-:Y:S01]  /*0880*/  VIADD R1, R1, 0x30 ;  /* 0x0000003001017836 */ /* 0x001fe20000000000 */
[----:B--2---:R-:W-:Y:S06]  /*0890*/  RET.REL.NODEC R20 `(_Z6kernelP3cxk) ;  /* 0xfffffff414d87950 */ /* 0x004fec0003c3ffff */
.L_x_6:
[----:B------:R-:W-:-:S00]  /*08a0*/  BRA `(.L_x_6) ;  /* 0xfffffffc00fc7947 */ /* 0x000fc0000383ffff */
[----:B------:R-:W-:-:S00]  /*08b0*/  NOP ;  /* 0x0000000000007918 */ /* 0x000fc00000000000 */
        /* <DEDUP_REMOVED lines=12> */
.L_x_7:


//--------------------- .nv.global.init           --------------------------
	.section	.nv.global.init,"aw",@progbits
	.align	8
.nv.global.init:
	.type		_ZTV3cxk,@object
	.size		_ZTV3cxk,($str$2 - _ZTV3cxk)
_ZTV3cxk:
        /*0000*/ 	.byte	0x00, 0x00, 0x00, 0x00, 0x00, 0x00, 0x00, 0x00, 0x00, 0x00, 0x00, 0x00, 0x00, 0x00, 0x00, 0x00
        /*0010*/ 	.byte	0x00, 0x00, 0x00, 0x00, 0x00, 0x00, 0x00, 0x00, 0x10, 0x04, 0x00, 0x00, 0x00, 0x00, 0x00, 0x00
	.type		$str$2,@object
	.size		$str$2,($str$4 - $str$2)
$str$2:
        /*0020*/ 	.byte	0x63, 0x61, 0x69, 0x78, 0x75, 0x6b, 0x75, 0x6e, 0x00
	.type		$str$4,@object
	.size		$str$4,($str$3 - $str$4)
$str$4:
        /*0029*/ 	.byte	0x61, 0x67, 0x65, 0x20, 0x69, 0x73, 0x20, 0x25, 0x64, 0x2e, 0x0a, 0x00
	.type		$str$3,@object
	.size		$str$3,($str$5 - $str$3)
$str$3:
        /*0035*/ 	.byte	0x6e, 0x61, 0x6d, 0x65, 0x20, 0x69, 0x73, 0x3a, 0x20, 0x25, 0x73, 0x2e, 0x0a, 0x00
	.type		$str$5,@object
	.size		$str$5,($str$1 - $str$5)
$str$5:
        /*0043*/ 	.byte	0x6a, 0x75, 0x6d, 0x70, 0x20, 0x72, 0x61, 0x70, 0x20, 0x62, 0x61, 0x73, 0x6b, 0x65, 0x74, 0x62
        /*0053*/ 	.byte	0x61, 0x6c, 0x6c, 0x2e, 0x0a, 0x00
	.type		$str$1,@object
	.size		$str$1,($str - $str$1)
$str$1:
        /*0059*/ 	.byte	0x5b, 0x64, 0x65, 0x76, 0x69, 0x63, 0x65, 0x5d, 0x20, 0x74, 0x68, 0x72, 0x65, 0x61, 0x64, 0x20
        /*0069*/ 	.byte	0x25, 0x64, 0x20, 0x64, 0x6f, 0x6e, 0x65, 0x2e, 0x0a, 0x00
	.type		$str,@object
	.size		$str,(.L_1 - $str)
$str:
        /*0073*/ 	.byte	0x5b, 0x64, 0x65, 0x76, 0x69, 0x63, 0x65, 0x5d, 0x20, 0x74, 0x68, 0x72, 0x65, 0x61, 0x64, 0x20
        /*0083*/ 	.byte	0x25, 0x64, 0x20, 0x72, 0x75, 0x6e, 0x6e, 0x69, 0x6e, 0x67, 0x3a, 0x0a, 0x00
.L_1:


//--------------------- .nv.shared.reserved.0     --------------------------
	.section	.nv.shared.reserved.0,"aw",@nobits
	.weak		__nv_reservedSMEM_offset_0_alias
	.size		__nv_reservedSMEM_offset_0_alias, 0, 64
	.other		__nv_reservedSMEM_offset_0_alias,@"STO_CUDA_RESERVED_SHARED STV_DEFAULT"
__nv_reservedSMEM_offset_0_alias:
	.zero		0
	.zero		64


//--------------------- .nv.constant0._Z6kernelP3cxk --------------------------
	.section	.nv.constant0._Z6kernelP3cxk,"a",@progbits
	.sectionflags	@""
	.align	4
.nv.constant0._Z6kernelP3cxk:
	.zero		904


//--------------------- SYMBOLS --------------------------

	.type		.nv.reservedSmem.offset0,@object
	.size		.nv.reservedSmem.offset0,0x4
	.type		vprintf,@function
	.type		malloc,@function
